//
// Generated by NVIDIA NVVM Compiler
//
// Compiler Build ID: CL-36424714
// Cuda compilation tools, release 13.0, V13.0.88
// Based on NVVM 20.0.0
//

.version 9.0
.target sm_100
.address_size 64

	// .globl	_Z9fd_kernelPdS_
// _ZZ9fd_kernelPdS_E2df has been demoted

.visible .entry _Z9fd_kernelPdS_(
	.param .u64 .ptr .align 1 _Z9fd_kernelPdS__param_0,
	.param .u64 .ptr .align 1 _Z9fd_kernelPdS__param_1
)
{
	.reg .pred 	%p<13>;
	.reg .b32 	%r<17>;
	.reg .b64 	%rd<20>;
	.reg .b64 	%fd<25>;
	// demoted variable
	.shared .align 8 .b8 _ZZ9fd_kernelPdS_E2df[24000];
	ld.param.u64 	%rd7, [_Z9fd_kernelPdS__param_0];
	ld.param.u64 	%rd6, [_Z9fd_kernelPdS__param_1];
	cvta.to.global.u64 	%rd1, %rd7;
	mov.u32 	%r1, %tid.x;
	mov.u32 	%r5, %ctaid.x;
	mov.u32 	%r6, %ntid.x;
	mul.lo.s32 	%r7, %r5, %r6;
	sub.s32 	%r8, %r1, %r5;
	add.s32 	%r2, %r8, %r7;
	add.s32 	%r9, %r6, -1;
	mov.u32 	%r10, %nctaid.x;
	add.s32 	%r11, %r10, -1;
	setp.eq.s32 	%p2, %r5, %r11;
	sub.s32 	%r12, %r5, %r7;
	add.s32 	%r13, %r12, 9999;
	selp.b32 	%r3, %r13, %r9, %p2;
	setp.gt.u32 	%p3, %r2, 9999;
	shl.b32 	%r14, %r1, 3;
	mov.u32 	%r15, _ZZ9fd_kernelPdS_E2df;
	add.s32 	%r4, %r15, %r14;
	@%p3 bra 	$L__BB0_2;
	mul.wide.u32 	%rd8, %r2, 8;
	add.s64 	%rd9, %rd1, %rd8;
	ld.global.f64 	%fd5, [%rd9];
	st.shared.f64 	[%r4], %fd5;
	ld.global.f64 	%fd6, [%rd9+80000];
	st.shared.f64 	[%r4+8000], %fd6;
$L__BB0_2:
	setp.ne.s32 	%p4, %r1, 0;
	setp.ne.s32 	%p5, %r1, %r3;
	and.pred  	%p1, %p4, %p5;
	mul.wide.u32 	%rd11, %r2, 8;
	add.s64 	%rd12, %rd11, %rd1;
	add.s64 	%rd2, %rd12, 240000;
	cvta.to.global.u64 	%rd13, %rd6;
	add.s64 	%rd14, %rd11, %rd13;
	add.s64 	%rd3, %rd14, 80000;
	mov.b64 	%rd19, 0;
	not.pred 	%p8, %p1;
$L__BB0_3:
	setp.gt.u32 	%p6, %r2, 9999;
	@%p6 bra 	$L__BB0_5;
	add.s64 	%rd15, %rd2, %rd19;
	ld.global.f64 	%fd7, [%rd15+-80000];
	st.shared.f64 	[%r4+16000], %fd7;
$L__BB0_5:
	setp.gt.u32 	%p7, %r2, 9999;
	bar.sync 	0;
	@%p7 bra 	$L__BB0_9;
	ld.shared.f64 	%fd1, [%r4+8000];
	ld.shared.f64 	%fd2, [%r4+16000];
	@%p8 bra 	$L__BB0_8;
	ld.shared.f64 	%fd8, [%r4+8008];
	mul.f64 	%fd9, %fd8, 0d3FC0000000000000;
	fma.rn.f64 	%fd10, %fd1, 0d3FE0000000000000, %fd9;
	ld.shared.f64 	%fd11, [%r4+7992];
	fma.rn.f64 	%fd12, %fd11, 0d3FC0000000000000, %fd10;
	ld.shared.f64 	%fd13, [%r4];
	fma.rn.f64 	%fd14, %fd13, 0d3FC0000000000000, %fd12;
	fma.rn.f64 	%fd15, %fd2, 0d3FC0000000000000, %fd14;
	add.s64 	%rd16, %rd3, %rd19;
	st.global.f64 	[%rd16], %fd15;
$L__BB0_8:
	st.shared.f64 	[%r4], %fd1;
	st.shared.f64 	[%r4+8000], %fd2;
$L__BB0_9:
	setp.gt.u32 	%p9, %r2, 9999;
	@%p9 bra 	$L__BB0_11;
	add.s64 	%rd17, %rd2, %rd19;
	ld.global.f64 	%fd16, [%rd17];
	st.shared.f64 	[%r4+16000], %fd16;
$L__BB0_11:
	setp.gt.u32 	%p10, %r2, 9999;
	bar.sync 	0;
	@%p10 bra 	$L__BB0_15;
	ld.shared.f64 	%fd3, [%r4+8000];
	ld.shared.f64 	%fd4, [%r4+16000];
	@%p8 bra 	$L__BB0_14;
	ld.shared.f64 	%fd17, [%r4+8008];
	mul.f64 	%fd18, %fd17, 0d3FC0000000000000;
	fma.rn.f64 	%fd19, %fd3, 0d3FE0000000000000, %fd18;
	ld.shared.f64 	%fd20, [%r4+7992];
	fma.rn.f64 	%fd21, %fd20, 0d3FC0000000000000, %fd19;
	ld.shared.f64 	%fd22, [%r4];
	fma.rn.f64 	%fd23, %fd22, 0d3FC0000000000000, %fd21;
	fma.rn.f64 	%fd24, %fd4, 0d3FC0000000000000, %fd23;
	add.s64 	%rd18, %rd3, %rd19;
	st.global.f64 	[%rd18+80000], %fd24;
$L__BB0_14:
	st.shared.f64 	[%r4], %fd3;
	st.shared.f64 	[%r4+8000], %fd4;
$L__BB0_15:
	add.s64 	%rd19, %rd19, 160000;
	setp.ne.s64 	%p12, %rd19, 799840000;
	@%p12 bra 	$L__BB0_3;
	ret;

}


// ===== COMPILED SASS (sm_100) =====

	.target	sm_100

	.elftype	@"ET_EXEC"


//--------------------- .note.nv.tkinfo           --------------------------
	.section	.note.nv.tkinfo,"",@"SHT_NOTE"
	.sectionflags	@"SHF_NOTE_NV_TKINFO"
	.tkinfo
        /*0018*/ 	.word	0x00000002
        /*0030*/ 	.string	""
        /*0030*/ 	.string	"ptxas"
        /*0030*/ 	.string	"Cuda compilation tools, release 13.0, V13.0.88"
        /*0030*/ 	.string	"Build cuda_13.0.r13.0/compiler.36424714_0"
        /*0030*/ 	.string	"-arch sm_100 -m 64 "



//--------------------- .note.nv.cuinfo           --------------------------
	.section	.note.nv.cuinfo,"",@"SHT_NOTE"
	.sectionflags	@"SHF_NOTE_NV_CUINFO"
        /*0018*/ 	.short	0x0002
        /*001a*/ 	.short	0x0064
        /*001c*/ 	.short	0x0082
	.zero		2


//--------------------- .nv.info                  --------------------------
	.section	.nv.info,"",@"SHT_CUDA_INFO"
	.align	4


	//----- nvinfo : EIATTR_REGCOUNT
	.align		4
        /*0000*/ 	.byte	0x04, 0x2f
        /*0002*/ 	.short	(.L_1 - .L_0)
	.align		4
.L_0:
        /*0004*/ 	.word	index@(_Z9fd_kernelPdS_)
        /*0008*/ 	.word	0x00000014


	//----- nvinfo : EIATTR_FRAME_SIZE
	.align		4
.L_1:
        /*000c*/ 	.byte	0x04, 0x11
        /*000e*/ 	.short	(.L_3 - .L_2)
	.align		4
.L_2:
        /*0010*/ 	.word	index@(_Z9fd_kernelPdS_)
        /*0014*/ 	.word	0x00000000


	//----- nvinfo : EIATTR_MIN_STACK_SIZE
	.align		4
.L_3:
        /*0018*/ 	.byte	0x04, 0x12
        /*001a*/ 	.short	(.L_5 - .L_4)
	.align		4
.L_4:
        /*001c*/ 	.word	index@(_Z9fd_kernelPdS_)
        /*0020*/ 	.word	0x00000000
.L_5:


//--------------------- .nv.compat                --------------------------
	.section	.nv.compat,"",@"SHT_CUDA_COMPAT_INFO"
	.align	4
        /*0000*/ 	.byte	0x02, 0x09, 0x00, 0x00, 0x02, 0x02, 0x01, 0x00, 0x02, 0x05, 0x05, 0x00, 0x03, 0x07, 0x01, 0x01
        /*0010*/ 	.byte	0x02, 0x03, 0x00, 0x00, 0x02, 0x06, 0x01, 0x00, 0x04, 0x0b, 0x08, 0x00, 0x01, 0x00, 0x00, 0x00
        /*0020*/ 	.byte	0x00, 0x00, 0x00, 0x00


//--------------------- .nv.info._Z9fd_kernelPdS_ --------------------------
	.section	.nv.info._Z9fd_kernelPdS_,"",@"SHT_CUDA_INFO"
	.sectionflags	@""
	.align	4


	//----- nvinfo : EIATTR_CUDA_API_VERSION
	.align		4
        /*0000*/ 	.byte	0x04, 0x37
        /*0002*/ 	.short	(.L_7 - .L_6)
.L_6:
        /*0004*/ 	.word	0x00000082


	//----- nvinfo : EIATTR_KPARAM_INFO
	.align		4
.L_7:
        /*0008*/ 	.byte	0x04, 0x17
        /*000a*/ 	.short	(.L_9 - .L_8)
.L_8:
        /*000c*/ 	.word	0x00000000
        /*0010*/ 	.short	0x0001
        /*0012*/ 	.short	0x0008
        /*0014*/ 	.byte	0x00, 0xf5, 0x21, 0x00


	//----- nvinfo : EIATTR_KPARAM_INFO
	.align		4
.L_9:
        /*0018*/ 	.byte	0x04, 0x17
        /*001a*/ 	.short	(.L_11 - .L_10)
.L_10:
        /*001c*/ 	.word	0x00000000
        /*0020*/ 	.short	0x0000
        /*0022*/ 	.short	0x0000
        /*0024*/ 	.byte	0x00, 0xf5, 0x21, 0x00


	//----- nvinfo : EIATTR_SPARSE_MMA_MASK
	.align		4
.L_11:
        /*0028*/ 	.byte	0x03, 0x50
        /*002a*/ 	.short	0x0000


	//----- nvinfo : EIATTR_MAXREG_COUNT
	.align		4
        /*002c*/ 	.byte	0x03, 0x1b
        /*002e*/ 	.short	0x00ff


	//----- nvinfo : EIATTR_NUM_BARRIERS
	.align		4
        /*0030*/ 	.byte	0x02, 0x4c
        /*0032*/ 	.byte	0x01
	.zero		1


	//----- nvinfo : EIATTR_MERCURY_ISA_VERSION
	.align		4
        /*0034*/ 	.byte	0x03, 0x5f
        /*0036*/ 	.short	0x0101


	//----- nvinfo : EIATTR_VRC_CTA_INIT_COUNT
	.align		4
        /*0038*/ 	.byte	0x02, 0x4a
	.zero		1
	.zero		1


	//----- nvinfo : EIATTR_EXIT_INSTR_OFFSETS
	.align		4
        /*003c*/ 	.byte	0x04, 0x1c
        /*003e*/ 	.short	(.L_13 - .L_12)


	//   ....[0]....
.L_12:
        /*0040*/ 	.word	0x00000610


	//----- nvinfo : EIATTR_CRS_STACK_SIZE
	.align		4
.L_13:
        /*0044*/ 	.byte	0x04, 0x1e
        /*0046*/ 	.short	(.L_15 - .L_14)
.L_14:
        /*0048*/ 	.word	0x00000000


	//----- nvinfo : EIATTR_CBANK_PARAM_SIZE
	.align		4
.L_15:
        /*004c*/ 	.byte	0x03, 0x19
        /*004e*/ 	.short	0x0010


	//----- nvinfo : EIATTR_PARAM_CBANK
	.align		4
        /*0050*/ 	.byte	0x04, 0x0a
        /*0052*/ 	.short	(.L_17 - .L_16)
	.align		4
.L_16:
        /*0054*/ 	.word	index@(.nv.constant0._Z9fd_kernelPdS_)
        /*0058*/ 	.short	0x0380
        /*005a*/ 	.short	0x0010


	//----- nvinfo : EIATTR_SW_WAR
	.align		4
.L_17:
        /*005c*/ 	.byte	0x04, 0x36
        /*005e*/ 	.short	(.L_19 - .L_18)
.L_18:
        /*0060*/ 	.word	0x00000008
.L_19:


//--------------------- .nv.callgraph             --------------------------
	.section	.nv.callgraph,"",@"SHT_CUDA_CALLGRAPH"
	.align	4
	.sectionentsize	8
	.align		4
        /*0000*/ 	.word	0x00000000
	.align		4
        /*0004*/ 	.word	0xffffffff
	.align		4
        /*0008*/ 	.word	0x00000000
	.align		4
        /*000c*/ 	.word	0xfffffffe
	.align		4
        /*0010*/ 	.word	0x00000000
	.align		4
        /*0014*/ 	.word	0xfffffffd
	.align		4
        /*0018*/ 	.word	0x00000000
	.align		4
        /*001c*/ 	.word	0xfffffffc


//--------------------- .text._Z9fd_kernelPdS_    --------------------------
	.section	.text._Z9fd_kernelPdS_,"ax",@progbits
	.align	128
        .global         _Z9fd_kernelPdS_
        .type           _Z9fd_kernelPdS_,@function
        .size           _Z9fd_kernelPdS_,(.L_x_14 - _Z9fd_kernelPdS_)
        .other          _Z9fd_kernelPdS_,@"STO_CUDA_ENTRY STV_DEFAULT"
_Z9fd_kernelPdS_:
.text._Z9fd_kernelPdS_:
[----:B------:R-:W-:Y:S01]  /*0000*/  LDC R1, c[0x0][0x37c] ;  /* 0x0000df00ff017b82 */ /* 0x000fe20000000800 */
[----:B------:R-:W0:Y:S07]  /*0010*/  S2R R15, SR_TID.X ;  /* 0x00000000000f7919 */ /* 0x000e2e0000002100 */
[----:B------:R-:W0:Y:S01]  /*0020*/  S2UR UR8, SR_CTAID.X ;  /* 0x00000000000879c3 */ /* 0x000e220000002500 */
[----:B------:R-:W1:Y:S07]  /*0030*/  LDCU.64 UR6, c[0x0][0x358] ;  /* 0x00006b00ff0677ac */ /* 0x000e6e0008000a00 */
[----:B------:R-:W2:Y:S08]  /*0040*/  LDC R17, c[0x0][0x360] ;  /* 0x0000d800ff117b82 */ /* 0x000eb00000000800 */
[----:B------:R-:W3:Y:S01]  /*0050*/  S2UR UR5, SR_CgaCtaId ;  /* 0x00000000000579c3 */ /* 0x000ee20000008800 */
[----:B------:R-:W-:-:S07]  /*0060*/  UMOV UR4, 0x400 ;  /* 0x0000040000047882 */ /* 0x000fce0000000000 */
[----:B------:R-:W4:Y:S01]  /*0070*/  LDC.64 R12, c[0x0][0x380] ;  /* 0x0000e000ff0c7b82 */ /* 0x000f220000000a00 */
[----:B0-----:R-:W-:-:S07]  /*0080*/  VIADD R0, R15, -UR8 ;  /* 0x800000080f007c36 */ /* 0x001fce0008000000 */
[----:B------:R-:W0:Y:S01]  /*0090*/  LDC.64 R6, c[0x0][0x388] ;  /* 0x0000e200ff067b82 */ /* 0x000e220000000a00 */
[----:B--2---:R-:W-:-:S05]  /*00a0*/  IMAD R0, R17, UR8, R0 ;  /* 0x0000000811007c24 */ /* 0x004fca000f8e0200 */
[----:B------:R-:W-:-:S13]  /*00b0*/  ISETP.GT.U32.AND P1, PT, R0, 0x270f, PT ;  /* 0x0000270f0000780c */ /* 0x000fda0003f24070 */
[----:B------:R-:W2:Y:S02]  /*00c0*/  @!P1 LDC.64 R4, c[0x0][0x380] ;  /* 0x0000e000ff049b82 */ /* 0x000ea40000000a00 */
[----:B--2---:R-:W-:-:S05]  /*00d0*/  @!P1 IMAD.WIDE.U32 R4, R0, 0x8, R4 ;  /* 0x0000000800049825 */ /* 0x004fca00078e0004 */
[----:B-1----:R-:W2:Y:S04]  /*00e0*/  @!P1 LDG.E.64 R8, desc[UR6][R4.64] ;  /* 0x0000000604089981 */ /* 0x002ea8000c1e1b00 */
[----:B------:R1:W5:Y:S01]  /*00f0*/  @!P1 LDG.E.64 R10, desc[UR6][R4.64+0x13880] ;  /* 0x01388006040a9981 */ /* 0x000362000c1e1b00 */
[----:B------:R-:W4:Y:S01]  /*0100*/  LDC R2, c[0x0][0x370] ;  /* 0x0000dc00ff027b82 */ /* 0x000f220000000800 */
[----:B---3--:R-:W-:Y:S01]  /*0110*/  ULEA UR4, UR5, UR4, 0x18 ;  /* 0x0000000405047291 */ /* 0x008fe2000f8ec0ff */
[----:B------:R-:W-:Y:S02]  /*0120*/  IMAD R14, RZ, RZ, -UR8 ;  /* 0x80000008ff0e7e24 */ /* 0x000fe4000f8e02ff */
[----:B0-----:R-:W-:Y:S01]  /*0130*/  IMAD.WIDE.U32 R6, R0, 0x8, R6 ;  /* 0x0000000800067825 */ /* 0x001fe200078e0006 */
[----:B------:R-:W-:-:S03]  /*0140*/  UMOV UR5, URZ ;  /* 0x000000ff00057c82 */ /* 0x000fc60008000000 */
[C---:B------:R-:W-:Y:S02]  /*0150*/  IMAD R3, R17.reuse, R14, UR8 ;  /* 0x0000000811037e24 */ /* 0x040fe4000f8e020e */
[----:B-1----:R-:W-:Y:S02]  /*0160*/  VIADD R4, R17, 0xffffffff ;  /* 0xffffffff11047836 */ /* 0x002fe40000000000 */
[----:B----4-:R-:W-:-:S05]  /*0170*/  VIADD R2, R2, 0xffffffff ;  /* 0xffffffff02027836 */ /* 0x010fca0000000000 */
[----:B------:R-:W-:Y:S02]  /*0180*/  ISETP.NE.AND P0, PT, R2, UR8, PT ;  /* 0x0000000802007c0c */ /* 0x000fe4000bf05270 */
[----:B------:R-:W-:Y:S01]  /*0190*/  LEA R2, R15, UR4, 0x3 ;  /* 0x000000040f027c11 */ /* 0x000fe2000f8e18ff */
[----:B------:R-:W-:-:S10]  /*01a0*/  UMOV UR4, URZ ;  /* 0x000000ff00047c82 */ /* 0x000fd40008000000 */
[----:B------:R-:W-:-:S05]  /*01b0*/  @!P0 VIADD R4, R3, 0x270f ;  /* 0x0000270f03048836 */ /* 0x000fca0000000000 */
[----:B------:R-:W-:Y:S01]  /*01c0*/  ISETP.NE.AND P0, PT, R15, R4, PT ;  /* 0x000000040f00720c */ /* 0x000fe20003f05270 */
[----:B------:R-:W-:-:S03]  /*01d0*/  IMAD.WIDE.U32 R4, R0, 0x8, R12 ;  /* 0x0000000800047825 */ /* 0x000fc600078e000c */
[----:B------:R-:W-:Y:S01]  /*01e0*/  ISETP.NE.AND P0, PT, R15, RZ, P0 ;  /* 0x000000ff0f00720c */ /* 0x000fe20000705270 */
[----:B--2---:R0:W-:Y:S04]  /*01f0*/  @!P1 STS.64 [R2], R8 ;  /* 0x0000000802009388 */ /* 0x0041e80000000a00 */
[----:B-----5:R0:W-:Y:S08]  /*0200*/  @!P1 STS.64 [R2+0x1f40], R10 ;  /* 0x001f400a02009388 */ /* 0x0201f00000000a00 */
.L_x_12:
[----:B------:R-:W-:Y:S04]  /*0210*/  BSSY.RECONVERGENT B0, `(.L_x_0) ;  /* 0x0000006000007945 */ /* 0x000fe80003800200 */
[----:B01234-:R-:W-:Y:S05]  /*0220*/  @P1 BRA `(.L_x_1) ;  /* 0x0000000000101947 */ /* 0x01ffea0003800000 */
[----:B0-----:R-:W-:-:S04]  /*0230*/  IADD3 R8, P1, PT, R4, UR4, RZ ;  /* 0x0000000404087c10 */ /* 0x001fc8000ff3e0ff */
[----:B------:R-:W-:-:S06]  /*0240*/  IADD3.X R9, PT, PT, R5, UR5, RZ, P1, !PT ;  /* 0x0000000505097c10 */ /* 0x000fcc0008ffe4ff */
[----:B------:R-:W2:Y:S04]  /*0250*/  LDG.E.64 R8, desc[UR6][R8.64+0x27100] ;  /* 0x0271000608087981 */ /* 0x000ea8000c1e1b00 */
[----:B--2---:R1:W-:Y:S02]  /*0260*/  STS.64 [R2+0x3e80], R8 ;  /* 0x003e800802007388 */ /* 0x0043e40000000a00 */
.L_x_1:
[----:B------:R-:W-:Y:S05]  /*0270*/  BSYNC.RECONVERGENT B0 ;  /* 0x0000000000007941 */ /* 0x000fea0003800200 */
.L_x_0:
[----:B------:R-:W-:Y:S01]  /*0280*/  BAR.SYNC.DEFER_BLOCKING 0x0 ;  /* 0x0000000000007b1d */ /* 0x000fe20000010000 */
[----:B------:R-:W-:-:S05]  /*0290*/  ISETP.GT.U32.AND P1, PT, R0, 0x270f, PT ;  /* 0x0000270f0000780c */ /* 0x000fca0003f24070 */
[----:B------:R-:W-:Y:S08]  /*02a0*/  BSSY.RECONVERGENT B0, `(.L_x_2) ;  /* 0x0000014000007945 */ /* 0x000ff00003800200 */
[----:B------:R-:W-:Y:S05]  /*02b0*/  @P1 BRA `(.L_x_3) ;  /* 0x0000000000481947 */ /* 0x000fea0003800000 */
[----:B0-----:R-:W0:Y:S01]  /*02c0*/  LDS.64 R10, [R2+0x3e80] ;  /* 0x003e8000020a7984 */ /* 0x001e220000000a00 */
[----:B------:R-:W-:Y:S03]  /*02d0*/  BSSY.RECONVERGENT B1, `(.L_x_4) ;  /* 0x000000f000017945 */ /* 0x000fe60003800200 */
[----:B-1----:R1:W2:Y:S04]  /*02e0*/  LDS.64 R8, [R2+0x1f40] ;  /* 0x001f400002087984 */ /* 0x0022a80000000a00 */
[----:B0-----:R1:W-:Y:S01]  /*02f0*/  STS.64 [R2+0x1f40], R10 ;  /* 0x001f400a02007388 */ /* 0x0013e20000000a00 */
[----:B------:R-:W-:Y:S05]  /*0300*/  @!P0 BRA `(.L_x_5) ;  /* 0x00000000002c8947 */ /* 0x000fea0003800000 */
[----:B------:R-:W0:Y:S04]  /*0310*/  LDS.64 R12, [R2+0x1f48] ;  /* 0x001f4800020c7984 */ /* 0x000e280000000a00 */
[----:B------:R-:W3:Y:S04]  /*0320*/  LDS.64 R14, [R2+0x1f38] ;  /* 0x001f3800020e7984 */ /* 0x000ee80000000a00 */
[----:B------:R-:W4:Y:S01]  /*0330*/  LDS.64 R16, [R2] ;  /* 0x0000000002107984 */ /* 0x000f220000000a00 */
[----:B0-----:R-:W-:-:S08]  /*0340*/  DMUL R12, R12, 0.125 ;  /* 0x3fc000000c0c7828 */ /* 0x001fd00000000000 */
[----:B--2---:R-:W-:-:S08]  /*0350*/  DFMA R12, R8, 0.5, R12 ;  /* 0x3fe00000080c782b */ /* 0x004fd0000000000c */
[----:B---3--:R-:W-:Y:S01]  /*0360*/  DFMA R12, R14, 0.125, R12 ;  /* 0x3fc000000e0c782b */ /* 0x008fe2000000000c */
[----:B------:R-:W-:-:S04]  /*0370*/  IADD3 R14, P2, PT, R6, UR4, RZ ;  /* 0x00000004060e7c10 */ /* 0x000fc8000ff5e0ff */
[----:B------:R-:W-:-:S03]  /*0380*/  IADD3.X R15, PT, PT, R7, UR5, RZ, P2, !PT ;  /* 0x00000005070f7c10 */ /* 0x000fc600097fe4ff */
[----:B----4-:R-:W-:-:S08]  /*0390*/  DFMA R12, R16, 0.125, R12 ;  /* 0x3fc00000100c782b */ /* 0x010fd0000000000c */
[----:B------:R-:W-:-:S07]  /*03a0*/  DFMA R12, R10, 0.125, R12 ;  /* 0x3fc000000a0c782b */ /* 0x000fce000000000c */
[----:B------:R0:W-:Y:S04]  /*03b0*/  STG.E.64 desc[UR6][R14.64+0x13880], R12 ;  /* 0x0138800c0e007986 */ /* 0x0001e8000c101b06 */
.L_x_5:
[----:B------:R-:W-:Y:S05]  /*03c0*/  BSYNC.RECONVERGENT B1 ;  /* 0x0000000000017941 */ /* 0x000fea0003800200 */
.L_x_4:
[----:B--2---:R2:W-:Y:S02]  /*03d0*/  STS.64 [R2], R8 ;  /* 0x0000000802007388 */ /* 0x0045e40000000a00 */
.L_x_3:
[----:B------:R-:W-:Y:S05]  /*03e0*/  BSYNC.RECONVERGENT B0 ;  /* 0x0000000000007941 */ /* 0x000fea0003800200 */
.L_x_2:
[----:B------:R-:W-:Y:S04]  /*03f0*/  BSSY.RECONVERGENT B0, `(.L_x_6) ;  /* 0x0000006000007945 */ /* 0x000fe80003800200 */
[----:B------:R-:W-:Y:S05]  /*0400*/  @P1 BRA `(.L_x_7) ;  /* 0x0000000000101947 */ /* 0x000fea0003800000 */
[----:B012---:R-:W-:-:S04]  /*0410*/  IADD3 R8, P2, PT, R4, UR4, RZ ;  /* 0x0000000404087c10 */ /* 0x007fc8000ff5e0ff */
[----:B------:R-:W-:-:S06]  /*0420*/  IADD3.X R9, PT, PT, R5, UR5, RZ, P2, !PT ;  /* 0x0000000505097c10 */ /* 0x000fcc00097fe4ff */
[----:B------:R-:W2:Y:S04]  /*0430*/  LDG.E.64 R8, desc[UR6][R8.64+0x3a980] ;  /* 0x03a9800608087981 */ /* 0x000ea8000c1e1b00 */
[----:B--2---:R3:W-:Y:S02]  /*0440*/  STS.64 [R2+0x3e80], R8 ;  /* 0x003e800802007388 */ /* 0x0047e40000000a00 */
.L_x_7:
[----:B------:R-:W-:Y:S05]  /*0450*/  BSYNC.RECONVERGENT B0 ;  /* 0x0000000000007941 */ /* 0x000fea0003800200 */
.L_x_6:
[----:B------:R-:W-:Y:S06]  /*0460*/  BAR.SYNC.DEFER_BLOCKING 0x0 ;  /* 0x0000000000007b1d */ /* 0x000fec0000010000 */
[----:B------:R-:W-:Y:S04]  /*0470*/  BSSY.RECONVERGENT B0, `(.L_x_8) ;  /* 0x0000014000007945 */ /* 0x000fe80003800200 */
[----:B------:R-:W-:Y:S05]  /*0480*/  @P1 BRA `(.L_x_9) ;  /* 0x0000000000481947 */ /* 0x000fea0003800000 */
[----:B01----:R-:W0:Y:S01]  /*0490*/  LDS.64 R10, [R2+0x3e80] ;  /* 0x003e8000020a7984 */ /* 0x003e220000000a00 */
[----:B------:R-:W-:Y:S03]  /*04a0*/  BSSY.RECONVERGENT B1, `(.L_x_10) ;  /* 0x000000f000017945 */ /* 0x000fe60003800200 */
[----:B--23--:R1:W2:Y:S04]  /*04b0*/  LDS.64 R8, [R2+0x1f40] ;  /* 0x001f400002087984 */ /* 0x00c2a80000000a00 */
        /* <DEDUP_REMOVED lines=13> */
.L_x_11:
[----:B------:R-:W-:Y:S05]  /*0590*/  BSYNC.RECONVERGENT B1 ;  /* 0x0000000000017941 */ /* 0x000fea0003800200 */
.L_x_10:
[----:B--2---:R4:W-:Y:S02]  /*05a0*/  STS.64 [R2], R8 ;  /* 0x0000000802007388 */ /* 0x0049e40000000a00 */
.L_x_9:
[----:B------:R-:W-:Y:S05]  /*05b0*/  BSYNC.RECONVERGENT B0 ;  /* 0x0000000000007941 */ /* 0x000fea0003800200 */
.L_x_8:
[----:B------:R-:W-:-:S04]  /*05c0*/  UIADD3 UR4, UP0, UPT, UR4, 0x27100, URZ ;  /* 0x0002710004047890 */ /* 0x000fc8000ff1e0ff */
[----:B------:R-:W-:Y:S02]  /*05d0*/  UIADD3.X UR5, UPT, UPT, URZ, UR5, URZ, UP0, !UPT ;  /* 0x00000005ff057290 */ /* 0x000fe400087fe4ff */
[----:B------:R-:W-:-:S04]  /*05e0*/  UISETP.NE.U32.AND UP0, UPT, UR4, 0x2fac9700, UPT ;  /* 0x2fac97000400788c */ /* 0x000fc8000bf05070 */
[----:B------:R-:W-:-:S09]  /*05f0*/  UISETP.NE.AND.EX UP0, UPT, UR5, URZ, UPT, UP0 ;  /* 0x000000ff0500728c */ /* 0x000fd2000bf05300 */
[----:B------:R-:W-:Y:S05]  /*0600*/  BRA.U UP0, `(.L_x_12) ;  /* 0xfffffffd00007547 */ /* 0x000fea000b83ffff */
[----:B------:R-:W-:Y:S05]  /*0610*/  EXIT ;  /* 0x000000000000794d */ /* 0x000fea0003800000 */
.L_x_13:
[----:B------:R-:W-:-:S00]  /*0620*/  BRA `(.L_x_13) ;  /* 0xfffffffc00fc7947 */ /* 0x000fc0000383ffff */
[----:B------:R-:W-:-:S00]  /*0630*/  NOP ;  /* 0x0000000000007918 */ /* 0x000fc00000000000 */
        /* <DEDUP_REMOVED lines=12> */
.L_x_14:


//--------------------- .nv.shared._Z9fd_kernelPdS_ --------------------------
	.section	.nv.shared._Z9fd_kernelPdS_,"aw",@nobits
	.sectionflags	@""
	.align	8
.nv.shared._Z9fd_kernelPdS_:
	.zero		25024


//--------------------- .nv.shared.reserved.0     --------------------------
	.section	.nv.shared.reserved.0,"aw",@nobits
	.weak		__nv_reservedSMEM_offset_0_alias
	.size		__nv_reservedSMEM_offset_0_alias, 0, 64
	.other		__nv_reservedSMEM_offset_0_alias,@"STO_CUDA_RESERVED_SHARED STV_DEFAULT"
__nv_reservedSMEM_offset_0_alias:
	.zero		0
	.zero		64


//--------------------- .nv.constant0._Z9fd_kernelPdS_ --------------------------
	.section	.nv.constant0._Z9fd_kernelPdS_,"a",@progbits
	.sectionflags	@""
	.align	4
.nv.constant0._Z9fd_kernelPdS_:
	.zero		912


//--------------------- SYMBOLS --------------------------

	.type		.nv.reservedSmem.offset0,@object
	.size		.nv.reservedSmem.offset0,0x4
	.type		.nv.reservedSmem.cap,@object
	.size		.nv.reservedSmem.cap,0x4
